	.headerflags	@"EF_CUDA_TEXMODE_UNIFIED EF_CUDA_64BIT_ADDRESS EF_CUDA_ACCELERATORS EF_CUDA_SM90 EF_CUDA_VIRTUAL_SM(EF_CUDA_SM90)"
	.elftype	@"ET_EXEC"


//--------------------- .nv.info                  --------------------------
	.section	.nv.info,"",@"SHT_CUDA_INFO"
	.align	4


	//----- nvinfo : EIATTR_REGCOUNT
	.align		4
        /*0000*/ 	.byte	0x04, 0x2f
        /*0002*/ 	.short	(.L_3 - .L_2)
	.align		4
.L_2:
        /*0004*/ 	.word	index@(triton_poi_fused_add_pow_sqrt_1)
        /*0008*/ 	.word	0x0000000a


	//----- nvinfo : EIATTR_MIN_STACK_SIZE
	.align		4
.L_3:
        /*000c*/ 	.byte	0x04, 0x12
        /*000e*/ 	.short	(.L_5 - .L_4)
	.align		4
.L_4:
        /*0010*/ 	.word	index@(triton_poi_fused_add_pow_sqrt_1)
        /*0014*/ 	.word	0x00000000


	//----- nvinfo : EIATTR_FRAME_SIZE
	.align		4
.L_5:
        /*0018*/ 	.byte	0x04, 0x11
        /*001a*/ 	.short	(.L_7 - .L_6)
	.align		4
.L_6:
        /*001c*/ 	.word	index@(triton_poi_fused_add_pow_sqrt_1)
        /*0020*/ 	.word	0x00000000


	//----- nvinfo : EIATTR_MIN_STACK_SIZE
	.align		4
.L_7:
        /*0024*/ 	.byte	0x04, 0x12
        /*0026*/ 	.short	(.L_9 - .L_8)
	.align		4
.L_8:
        /*0028*/ 	.word	index@(triton_poi_fused_add_pow_sqrt_1)
        /*002c*/ 	.word	0x00000000
.L_9:


//--------------------- .nv.info.triton_poi_fused_add_pow_sqrt_1 --------------------------
	.section	.nv.info.triton_poi_fused_add_pow_sqrt_1,"",@"SHT_CUDA_INFO"
	.sectionflags	@""
	.align	4


	//----- nvinfo : EIATTR_CUDA_API_VERSION
	.align		4
        /*0000*/ 	.byte	0x04, 0x37
        /*0002*/ 	.short	(.L_11 - .L_10)
.L_10:
        /*0004*/ 	.word	0x0000007c


	//----- nvinfo : EIATTR_KPARAM_INFO
	.align		4
.L_11:
        /*0008*/ 	.byte	0x04, 0x17
        /*000a*/ 	.short	(.L_13 - .L_12)
.L_12:
        /*000c*/ 	.word	0x00000000
        /*0010*/ 	.short	0x0002
        /*0012*/ 	.short	0x0010
        /*0014*/ 	.byte	0x00, 0xf0, 0x11, 0x00


	//----- nvinfo : EIATTR_KPARAM_INFO
	.align		4
.L_13:
        /*0018*/ 	.byte	0x04, 0x17
        /*001a*/ 	.short	(.L_15 - .L_14)
.L_14:
        /*001c*/ 	.word	0x00000000
        /*0020*/ 	.short	0x0001
        /*0022*/ 	.short	0x0008
        /*0024*/ 	.byte	0x00, 0xf4, 0x21, 0x00


	//----- nvinfo : EIATTR_KPARAM_INFO
	.align		4
.L_15:
        /*0028*/ 	.byte	0x04, 0x17
        /*002a*/ 	.short	(.L_17 - .L_16)
.L_16:
        /*002c*/ 	.word	0x00000000
        /*0030*/ 	.short	0x0000
        /*0032*/ 	.short	0x0000
        /*0034*/ 	.byte	0x00, 0xf4, 0x21, 0x00


	//----- nvinfo : EIATTR_SPARSE_MMA_MASK
	.align		4
.L_17:
        /*0038*/ 	.byte	0x03, 0x50
        /*003a*/ 	.short	0x0000


	//----- nvinfo : EIATTR_MAXREG_COUNT
	.align		4
        /*003c*/ 	.byte	0x03, 0x1b
        /*003e*/ 	.short	0x00ff


	//----- nvinfo : EIATTR_EXIT_INSTR_OFFSETS
	.align		4
        /*0040*/ 	.byte	0x04, 0x1c
        /*0042*/ 	.short	(.L_19 - .L_18)


	//   ....[0]....
.L_18:
        /*0044*/ 	.word	0x00000110


	//   ....[1]....
        /*0048*/ 	.word	0x00000150


	//----- nvinfo : EIATTR_REQNTID
	.align		4
.L_19:
        /*004c*/ 	.byte	0x04, 0x10
        /*004e*/ 	.short	(.L_21 - .L_20)
.L_20:
        /*0050*/ 	.word	0x00000080
        /*0054*/ 	.word	0x00000001
        /*0058*/ 	.word	0x00000001


	//----- nvinfo : EIATTR_CBANK_PARAM_SIZE
	.align		4
.L_21:
        /*005c*/ 	.byte	0x03, 0x19
        /*005e*/ 	.short	0x0014


	//----- nvinfo : EIATTR_PARAM_CBANK
	.align		4
        /*0060*/ 	.byte	0x04, 0x0a
        /*0062*/ 	.short	(.L_23 - .L_22)
	.align		4
.L_22:
        /*0064*/ 	.word	index@(.nv.constant0.triton_poi_fused_add_pow_sqrt_1)
        /*0068*/ 	.short	0x0210
        /*006a*/ 	.short	0x0014


	//----- nvinfo : EIATTR_SW_WAR
	.align		4
.L_23:
        /*006c*/ 	.byte	0x04, 0x36
        /*006e*/ 	.short	(.L_25 - .L_24)
.L_24:
        /*0070*/ 	.word	0x00000008
.L_25:


//--------------------- .nv.callgraph             --------------------------
	.section	.nv.callgraph,"",@"SHT_CUDA_CALLGRAPH"
	.align	4
	.sectionentsize	8
	.align		4
        /*0000*/ 	.word	0x00000000
	.align		4
        /*0004*/ 	.word	0xffffffff
	.align		4
        /*0008*/ 	.word	0x00000000
	.align		4
        /*000c*/ 	.word	0xfffffffe
	.align		4
        /*0010*/ 	.word	0x00000000
	.align		4
        /*0014*/ 	.word	0xfffffffd
	.align		4
        /*0018*/ 	.word	0x00000000
	.align		4
        /*001c*/ 	.word	0xfffffffc


//--------------------- .nv.constant4             --------------------------
	.section	.nv.constant4,"a",@progbits
	.align	8
	.align		8
.nv.constant4:
        /*0000*/ 	.dword	_$_str
	.align		8
        /*0008*/ 	.dword	_$_str_$_2


//--------------------- .text.triton_poi_fused_add_pow_sqrt_1 --------------------------
	.section	.text.triton_poi_fused_add_pow_sqrt_1,"ax",@progbits
	.align	128
        .global         triton_poi_fused_add_pow_sqrt_1
        .type           triton_poi_fused_add_pow_sqrt_1,@function
        .size           triton_poi_fused_add_pow_sqrt_1,(.L_x_1 - triton_poi_fused_add_pow_sqrt_1)
        .other          triton_poi_fused_add_pow_sqrt_1,@"STO_CUDA_ENTRY STV_DEFAULT"
triton_poi_fused_add_pow_sqrt_1:
.text.triton_poi_fused_add_pow_sqrt_1:
[----:B------:R-:W0:Y:S02]  /*0000*/  LDC R1, c[0x0][0x28] ;  /* 0x00000a00ff017b82 */ /* 0x000e240000000800 */
[----:B------:R-:W1:Y:S01]  /*0010*/  S2R R0, SR_TID.X ;  /* 0x0000000000007919 */ /* 0x000e620000002100 */
[----:B------:R-:W2:Y:S01]  /*0020*/  LDC.64 R4, c[0x0][0x218] ;  /* 0x00008600ff047b82 */ /* 0x000ea20000000a00 */
[----:B------:R-:W-:Y:S01]  /*0030*/  HFMA2.MMA R6, -RZ, RZ, 0, 0 ;  /* 0x00000000ff067435 */ /* 0x000fe200000001ff */
[----:B------:R-:W-:Y:S01]  /*0040*/  ULDC.64 UR4, c[0x0][0x208] ;  /* 0x0000820000047ab9 */ /* 0x000fe20000000a00 */
[----:B------:R-:W3:Y:S05]  /*0050*/  S2R R7, SR_CTAID.X ;  /* 0x0000000000077919 */ /* 0x000eea0000002500 */
[----:B------:R-:W4:Y:S01]  /*0060*/  LDC.64 R2, c[0x0][0x210] ;  /* 0x00008400ff027b82 */ /* 0x000f220000000a00 */
[----:B-1----:R-:W-:-:S04]  /*0070*/  LOP3.LUT R0, R0, 0x7f, RZ, 0xc0, !PT ;  /* 0x0000007f00007812 */ /* 0x002fc800078ec0ff */
[----:B---3--:R-:W-:Y:S02]  /*0080*/  LEA R7, R7, R0, 0x7 ;  /* 0x0000000007077211 */ /* 0x008fe400078e38ff */
[----:B------:R-:W-:Y:S02]  /*0090*/  MOV R0, RZ ;  /* 0x000000ff00007202 */ /* 0x000fe40000000f00 */
[C---:B------:R-:W-:Y:S01]  /*00a0*/  ISETP.GE.AND P0, PT, R7.reuse, 0x100, PT ;  /* 0x000001000700780c */ /* 0x040fe20003f06270 */
[----:B--2---:R-:W-:-:S04]  /*00b0*/  IMAD.WIDE R4, R7, 0x4, R4 ;  /* 0x0000000407047825 */ /* 0x004fc800078e0204 */
[----:B----4-:R-:W-:-:S08]  /*00c0*/  IMAD.WIDE R2, R7, 0x4, R2 ;  /* 0x0000000407027825 */ /* 0x010fd000078e0202 */
[----:B------:R-:W2:Y:S04]  /*00d0*/  @!P0 LDG.E R6, desc[UR4][R4.64] ;  /* 0x0000000404068981 */ /* 0x000ea8000c1e1900 */
[----:B------:R-:W3:Y:S01]  /*00e0*/  @!P0 LDG.E R0, desc[UR4][R2.64] ;  /* 0x0000000402008981 */ /* 0x000ee2000c1e1900 */
[----:B--2---:R-:W-:-:S04]  /*00f0*/  FMUL R7, R6, R6 ;  /* 0x0000000606077220 */ /* 0x004fc80000400000 */
[----:B---3--:R-:W-:Y:S01]  /*0100*/  FFMA R7, R0, R0, R7 ;  /* 0x0000000000077223 */ /* 0x008fe20000000007 */
[----:B------:R-:W-:Y:S06]  /*0110*/  @P0 EXIT ;  /* 0x000000000000094d */ /* 0x000fec0003800000 */
[----:B------:R-:W-:-:S06]  /*0120*/  FADD R7, R7, 4 ;  /* 0x4080000007077421 */ /* 0x000fcc0000000000 */
[----:B------:R-:W0:Y:S02]  /*0130*/  MUFU.SQRT R7, R7 ;  /* 0x0000000700077308 */ /* 0x000e240000002000 */
[----:B0-----:R-:W-:Y:S01]  /*0140*/  STG.E desc[UR4][R2.64], R7 ;  /* 0x0000000702007986 */ /* 0x001fe2000c101904 */
[----:B------:R-:W-:Y:S05]  /*0150*/  EXIT ;  /* 0x000000000000794d */ /* 0x000fea0003800000 */
.L_x_0:
[----:B------:R-:W-:-:S00]  /*0160*/  BRA `(.L_x_0) ;  /* 0xfffffffc00fc7947 */ /* 0x000fc0000383ffff */
[----:B------:R-:W-:-:S00]  /*0170*/  NOP ;  /* 0x0000000000007918 */ /* 0x000fc00000000000 */
        /* <DEDUP_REMOVED lines=8> */
.L_x_1:


//--------------------- .nv.global.init           --------------------------
	.section	.nv.global.init,"aw",@progbits
.nv.global.init:
	.type		_$_str,@object
	.size		_$_str,(_$_str_$_2 - _$_str)
_$_str:
        /*0000*/ 	.byte	0x5f, 0x5f, 0x43, 0x55, 0x44, 0x41, 0x5f, 0x46, 0x54, 0x5a, 0x00
	.type		_$_str_$_2,@object
	.size		_$_str_$_2,(.L_1 - _$_str_$_2)
_$_str_$_2:
        /*000b*/ 	.byte	0x5f, 0x5f, 0x43, 0x55, 0x44, 0x41, 0x5f, 0x50, 0x52, 0x45, 0x43, 0x5f, 0x53, 0x51, 0x52, 0x54
        /*001b*/ 	.byte	0x00
.L_1:


//--------------------- .nv.constant0.triton_poi_fused_add_pow_sqrt_1 --------------------------
	.section	.nv.constant0.triton_poi_fused_add_pow_sqrt_1,"a",@progbits
	.sectionflags	@""
	.align	4
.nv.constant0.triton_poi_fused_add_pow_sqrt_1:
	.zero		548
